//
// Generated by NVIDIA NVVM Compiler
//
// Compiler Build ID: CL-36424714
// Cuda compilation tools, release 13.0, V13.0.88
// Based on NVVM 20.0.0
//

.version 9.0
.target sm_100
.address_size 64

	// .globl	_Z4gemmPdS_S_iiii

.visible .entry _Z4gemmPdS_S_iiii(
	.param .u64 .ptr .align 1 _Z4gemmPdS_S_iiii_param_0,
	.param .u64 .ptr .align 1 _Z4gemmPdS_S_iiii_param_1,
	.param .u64 .ptr .align 1 _Z4gemmPdS_S_iiii_param_2,
	.param .u32 _Z4gemmPdS_S_iiii_param_3,
	.param .u32 _Z4gemmPdS_S_iiii_param_4,
	.param .u32 _Z4gemmPdS_S_iiii_param_5,
	.param .u32 _Z4gemmPdS_S_iiii_param_6
)
{
	.reg .pred 	%p<14>;
	.reg .b32 	%r<43>;
	.reg .b64 	%rd<53>;
	.reg .b64 	%fd<55>;

	ld.param.u64 	%rd8, [_Z4gemmPdS_S_iiii_param_0];
	ld.param.u64 	%rd9, [_Z4gemmPdS_S_iiii_param_1];
	ld.param.u64 	%rd7, [_Z4gemmPdS_S_iiii_param_2];
	ld.param.u32 	%r20, [_Z4gemmPdS_S_iiii_param_3];
	ld.param.u32 	%r18, [_Z4gemmPdS_S_iiii_param_4];
	ld.param.u32 	%r19, [_Z4gemmPdS_S_iiii_param_6];
	cvta.to.global.u64 	%rd1, %rd9;
	cvta.to.global.u64 	%rd2, %rd8;
	mov.u32 	%r22, %tid.x;
	mov.u32 	%r23, %ntid.x;
	mov.u32 	%r24, %ctaid.x;
	mad.lo.s32 	%r1, %r23, %r24, %r22;
	mov.u32 	%r25, %tid.y;
	mov.u32 	%r26, %ntid.y;
	mov.u32 	%r27, %ctaid.y;
	mad.lo.s32 	%r28, %r26, %r27, %r25;
	setp.ge.s32 	%p1, %r1, %r19;
	setp.ge.s32 	%p2, %r28, %r20;
	or.pred  	%p3, %p1, %p2;
	setp.lt.s32 	%p4, %r18, 1;
	or.pred  	%p5, %p3, %p4;
	@%p5 bra 	$L__BB0_12;
	cvta.to.global.u64 	%rd10, %rd7;
	mul.lo.s32 	%r3, %r18, %r28;
	mad.lo.s32 	%r30, %r19, %r28, %r1;
	mul.wide.s32 	%rd11, %r30, 8;
	add.s64 	%rd3, %rd10, %rd11;
	ld.global.f64 	%fd52, [%rd3];
	and.b32  	%r4, %r18, 7;
	setp.lt.u32 	%p6, %r18, 8;
	mov.b32 	%r41, 0;
	@%p6 bra 	$L__BB0_4;
	and.b32  	%r41, %r18, 2147483640;
	neg.s32 	%r39, %r41;
	shl.b32 	%r7, %r19, 3;
	mul.wide.u32 	%rd12, %r3, 8;
	add.s64 	%rd13, %rd12, %rd2;
	add.s64 	%rd52, %rd13, 32;
	mul.wide.s32 	%rd16, %r19, 8;
	mov.u32 	%r38, %r1;
$L__BB0_3:
	.pragma "nounroll";
	ld.global.f64 	%fd9, [%rd52+-32];
	mul.wide.s32 	%rd14, %r38, 8;
	add.s64 	%rd15, %rd1, %rd14;
	ld.global.f64 	%fd10, [%rd15];
	fma.rn.f64 	%fd11, %fd9, %fd10, %fd52;
	st.global.f64 	[%rd3], %fd11;
	ld.global.f64 	%fd12, [%rd52+-24];
	add.s64 	%rd17, %rd15, %rd16;
	ld.global.f64 	%fd13, [%rd17];
	fma.rn.f64 	%fd14, %fd12, %fd13, %fd11;
	st.global.f64 	[%rd3], %fd14;
	ld.global.f64 	%fd15, [%rd52+-16];
	add.s64 	%rd18, %rd17, %rd16;
	ld.global.f64 	%fd16, [%rd18];
	fma.rn.f64 	%fd17, %fd15, %fd16, %fd14;
	st.global.f64 	[%rd3], %fd17;
	ld.global.f64 	%fd18, [%rd52+-8];
	add.s64 	%rd19, %rd18, %rd16;
	ld.global.f64 	%fd19, [%rd19];
	fma.rn.f64 	%fd20, %fd18, %fd19, %fd17;
	st.global.f64 	[%rd3], %fd20;
	ld.global.f64 	%fd21, [%rd52];
	add.s64 	%rd20, %rd19, %rd16;
	ld.global.f64 	%fd22, [%rd20];
	fma.rn.f64 	%fd23, %fd21, %fd22, %fd20;
	st.global.f64 	[%rd3], %fd23;
	ld.global.f64 	%fd24, [%rd52+8];
	add.s64 	%rd21, %rd20, %rd16;
	ld.global.f64 	%fd25, [%rd21];
	fma.rn.f64 	%fd26, %fd24, %fd25, %fd23;
	st.global.f64 	[%rd3], %fd26;
	ld.global.f64 	%fd27, [%rd52+16];
	add.s64 	%rd22, %rd21, %rd16;
	ld.global.f64 	%fd28, [%rd22];
	fma.rn.f64 	%fd29, %fd27, %fd28, %fd26;
	st.global.f64 	[%rd3], %fd29;
	ld.global.f64 	%fd30, [%rd52+24];
	add.s64 	%rd23, %rd22, %rd16;
	ld.global.f64 	%fd31, [%rd23];
	fma.rn.f64 	%fd52, %fd30, %fd31, %fd29;
	st.global.f64 	[%rd3], %fd52;
	add.s32 	%r39, %r39, 8;
	add.s32 	%r38, %r38, %r7;
	add.s64 	%rd52, %rd52, 64;
	setp.ne.s32 	%p7, %r39, 0;
	@%p7 bra 	$L__BB0_3;
$L__BB0_4:
	setp.eq.s32 	%p8, %r4, 0;
	@%p8 bra 	$L__BB0_12;
	and.b32  	%r13, %r18, 3;
	setp.lt.u32 	%p9, %r4, 4;
	@%p9 bra 	$L__BB0_7;
	add.s32 	%r31, %r41, %r3;
	mul.wide.u32 	%rd24, %r31, 8;
	add.s64 	%rd25, %rd2, %rd24;
	ld.global.f64 	%fd32, [%rd25];
	mad.lo.s32 	%r32, %r41, %r19, %r1;
	mul.wide.s32 	%rd26, %r32, 8;
	add.s64 	%rd27, %rd1, %rd26;
	ld.global.f64 	%fd33, [%rd27];
	fma.rn.f64 	%fd34, %fd32, %fd33, %fd52;
	st.global.f64 	[%rd3], %fd34;
	cvt.u64.u32 	%rd28, %r3;
	cvt.u64.u32 	%rd29, %r41;
	add.s64 	%rd30, %rd29, %rd28;
	shl.b64 	%rd31, %rd30, 3;
	add.s64 	%rd32, %rd2, %rd31;
	ld.global.f64 	%fd35, [%rd32+8];
	mul.wide.s32 	%rd33, %r19, 8;
	add.s64 	%rd34, %rd27, %rd33;
	ld.global.f64 	%fd36, [%rd34];
	fma.rn.f64 	%fd37, %fd35, %fd36, %fd34;
	st.global.f64 	[%rd3], %fd37;
	ld.global.f64 	%fd38, [%rd32+16];
	add.s64 	%rd35, %rd34, %rd33;
	ld.global.f64 	%fd39, [%rd35];
	fma.rn.f64 	%fd40, %fd38, %fd39, %fd37;
	st.global.f64 	[%rd3], %fd40;
	ld.global.f64 	%fd41, [%rd32+24];
	add.s64 	%rd36, %rd35, %rd33;
	ld.global.f64 	%fd42, [%rd36];
	fma.rn.f64 	%fd52, %fd41, %fd42, %fd40;
	st.global.f64 	[%rd3], %fd52;
	add.s32 	%r41, %r41, 4;
$L__BB0_7:
	setp.eq.s32 	%p10, %r13, 0;
	@%p10 bra 	$L__BB0_12;
	setp.eq.s32 	%p11, %r13, 1;
	@%p11 bra 	$L__BB0_10;
	add.s32 	%r33, %r41, %r3;
	mul.wide.u32 	%rd37, %r33, 8;
	add.s64 	%rd38, %rd2, %rd37;
	ld.global.f64 	%fd43, [%rd38];
	mad.lo.s32 	%r34, %r41, %r19, %r1;
	mul.wide.s32 	%rd39, %r34, 8;
	add.s64 	%rd40, %rd1, %rd39;
	ld.global.f64 	%fd44, [%rd40];
	fma.rn.f64 	%fd45, %fd43, %fd44, %fd52;
	st.global.f64 	[%rd3], %fd45;
	cvt.u64.u32 	%rd41, %r3;
	cvt.u64.u32 	%rd42, %r41;
	add.s64 	%rd43, %rd42, %rd41;
	shl.b64 	%rd44, %rd43, 3;
	add.s64 	%rd45, %rd2, %rd44;
	ld.global.f64 	%fd46, [%rd45+8];
	mul.wide.s32 	%rd46, %r19, 8;
	add.s64 	%rd47, %rd40, %rd46;
	ld.global.f64 	%fd47, [%rd47];
	fma.rn.f64 	%fd52, %fd46, %fd47, %fd45;
	st.global.f64 	[%rd3], %fd52;
	add.s32 	%r41, %r41, 2;
$L__BB0_10:
	and.b32  	%r35, %r18, 1;
	setp.eq.b32 	%p12, %r35, 1;
	not.pred 	%p13, %p12;
	@%p13 bra 	$L__BB0_12;
	add.s32 	%r36, %r41, %r3;
	mul.wide.u32 	%rd48, %r36, 8;
	add.s64 	%rd49, %rd2, %rd48;
	ld.global.f64 	%fd48, [%rd49];
	mad.lo.s32 	%r37, %r41, %r19, %r1;
	mul.wide.s32 	%rd50, %r37, 8;
	add.s64 	%rd51, %rd1, %rd50;
	ld.global.f64 	%fd49, [%rd51];
	fma.rn.f64 	%fd50, %fd48, %fd49, %fd52;
	st.global.f64 	[%rd3], %fd50;
$L__BB0_12:
	ret;

}


// ===== COMPILED SASS (sm_100) =====

	.target	sm_100

	.elftype	@"ET_EXEC"


//--------------------- .note.nv.tkinfo           --------------------------
	.section	.note.nv.tkinfo,"",@"SHT_NOTE"
	.sectionflags	@"SHF_NOTE_NV_TKINFO"
	.tkinfo
        /*0018*/ 	.word	0x00000002
        /*0030*/ 	.string	""
        /*0030*/ 	.string	"ptxas"
        /*0030*/ 	.string	"Cuda compilation tools, release 13.0, V13.0.88"
        /*0030*/ 	.string	"Build cuda_13.0.r13.0/compiler.36424714_0"
        /*0030*/ 	.string	"-arch sm_100 -m 64 "



//--------------------- .note.nv.cuinfo           --------------------------
	.section	.note.nv.cuinfo,"",@"SHT_NOTE"
	.sectionflags	@"SHF_NOTE_NV_CUINFO"
        /*0018*/ 	.short	0x0002
        /*001a*/ 	.short	0x0064
        /*001c*/ 	.short	0x0082
	.zero		2


//--------------------- .nv.info                  --------------------------
	.section	.nv.info,"",@"SHT_CUDA_INFO"
	.align	4


	//----- nvinfo : EIATTR_REGCOUNT
	.align		4
        /*0000*/ 	.byte	0x04, 0x2f
        /*0002*/ 	.short	(.L_1 - .L_0)
	.align		4
.L_0:
        /*0004*/ 	.word	index@(_Z4gemmPdS_S_iiii)
        /*0008*/ 	.word	0x0000001e


	//----- nvinfo : EIATTR_FRAME_SIZE
	.align		4
.L_1:
        /*000c*/ 	.byte	0x04, 0x11
        /*000e*/ 	.short	(.L_3 - .L_2)
	.align		4
.L_2:
        /*0010*/ 	.word	index@(_Z4gemmPdS_S_iiii)
        /*0014*/ 	.word	0x00000000


	//----- nvinfo : EIATTR_MIN_STACK_SIZE
	.align		4
.L_3:
        /*0018*/ 	.byte	0x04, 0x12
        /*001a*/ 	.short	(.L_5 - .L_4)
	.align		4
.L_4:
        /*001c*/ 	.word	index@(_Z4gemmPdS_S_iiii)
        /*0020*/ 	.word	0x00000000
.L_5:


//--------------------- .nv.compat                --------------------------
	.section	.nv.compat,"",@"SHT_CUDA_COMPAT_INFO"
	.align	4
        /*0000*/ 	.byte	0x02, 0x09, 0x00, 0x00, 0x02, 0x02, 0x01, 0x00, 0x02, 0x05, 0x05, 0x00, 0x03, 0x07, 0x01, 0x01
        /*0010*/ 	.byte	0x02, 0x03, 0x00, 0x00, 0x02, 0x06, 0x01, 0x00, 0x04, 0x0b, 0x08, 0x00, 0x01, 0x00, 0x00, 0x00
        /*0020*/ 	.byte	0x00, 0x00, 0x00, 0x00


//--------------------- .nv.info._Z4gemmPdS_S_iiii --------------------------
	.section	.nv.info._Z4gemmPdS_S_iiii,"",@"SHT_CUDA_INFO"
	.sectionflags	@""
	.align	4


	//----- nvinfo : EIATTR_CUDA_API_VERSION
	.align		4
        /*0000*/ 	.byte	0x04, 0x37
        /*0002*/ 	.short	(.L_7 - .L_6)
.L_6:
        /*0004*/ 	.word	0x00000082


	//----- nvinfo : EIATTR_KPARAM_INFO
	.align		4
.L_7:
        /*0008*/ 	.byte	0x04, 0x17
        /*000a*/ 	.short	(.L_9 - .L_8)
.L_8:
        /*000c*/ 	.word	0x00000000
        /*0010*/ 	.short	0x0006
        /*0012*/ 	.short	0x0024
        /*0014*/ 	.byte	0x00, 0xf0, 0x11, 0x00


	//----- nvinfo : EIATTR_KPARAM_INFO
	.align		4
.L_9:
        /*0018*/ 	.byte	0x04, 0x17
        /*001a*/ 	.short	(.L_11 - .L_10)
.L_10:
        /*001c*/ 	.word	0x00000000
        /*0020*/ 	.short	0x0005
        /*0022*/ 	.short	0x0020
        /*0024*/ 	.byte	0x00, 0xf0, 0x11, 0x00


	//----- nvinfo : EIATTR_KPARAM_INFO
	.align		4
.L_11:
        /*0028*/ 	.byte	0x04, 0x17
        /*002a*/ 	.short	(.L_13 - .L_12)
.L_12:
        /*002c*/ 	.word	0x00000000
        /*0030*/ 	.short	0x0004
        /*0032*/ 	.short	0x001c
        /*0034*/ 	.byte	0x00, 0xf0, 0x11, 0x00


	//----- nvinfo : EIATTR_KPARAM_INFO
	.align		4
.L_13:
        /*0038*/ 	.byte	0x04, 0x17
        /*003a*/ 	.short	(.L_15 - .L_14)
.L_14:
        /*003c*/ 	.word	0x00000000
        /*0040*/ 	.short	0x0003
        /*0042*/ 	.short	0x0018
        /*0044*/ 	.byte	0x00, 0xf0, 0x11, 0x00


	//----- nvinfo : EIATTR_KPARAM_INFO
	.align		4
.L_15:
        /*0048*/ 	.byte	0x04, 0x17
        /*004a*/ 	.short	(.L_17 - .L_16)
.L_16:
        /*004c*/ 	.word	0x00000000
        /*0050*/ 	.short	0x0002
        /*0052*/ 	.short	0x0010
        /*0054*/ 	.byte	0x00, 0xf5, 0x21, 0x00


	//----- nvinfo : EIATTR_KPARAM_INFO
	.align		4
.L_17:
        /*0058*/ 	.byte	0x04, 0x17
        /*005a*/ 	.short	(.L_19 - .L_18)
.L_18:
        /*005c*/ 	.word	0x00000000
        /*0060*/ 	.short	0x0001
        /*0062*/ 	.short	0x0008
        /*0064*/ 	.byte	0x00, 0xf5, 0x21, 0x00


	//----- nvinfo : EIATTR_KPARAM_INFO
	.align		4
.L_19:
        /*0068*/ 	.byte	0x04, 0x17
        /*006a*/ 	.short	(.L_21 - .L_20)
.L_20:
        /*006c*/ 	.word	0x00000000
        /*0070*/ 	.short	0x0000
        /*0072*/ 	.short	0x0000
        /*0074*/ 	.byte	0x00, 0xf5, 0x21, 0x00


	//----- nvinfo : EIATTR_SPARSE_MMA_MASK
	.align		4
.L_21:
        /*0078*/ 	.byte	0x03, 0x50
        /*007a*/ 	.short	0x0000


	//----- nvinfo : EIATTR_MAXREG_COUNT
	.align		4
        /*007c*/ 	.byte	0x03, 0x1b
        /*007e*/ 	.short	0x00ff


	//----- nvinfo : EIATTR_MERCURY_ISA_VERSION
	.align		4
        /*0080*/ 	.byte	0x03, 0x5f
        /*0082*/ 	.short	0x0101


	//----- nvinfo : EIATTR_VRC_CTA_INIT_COUNT
	.align		4
        /*0084*/ 	.byte	0x02, 0x4a
	.zero		1
	.zero		1


	//----- nvinfo : EIATTR_EXIT_INSTR_OFFSETS
	.align		4
        /*0088*/ 	.byte	0x04, 0x1c
        /*008a*/ 	.short	(.L_23 - .L_22)


	//   ....[0]....
.L_22:
        /*008c*/ 	.word	0x000000e0


	//   ....[1]....
        /*0090*/ 	.word	0x00000500


	//   ....[2]....
        /*0094*/ 	.word	0x00000740


	//   ....[3]....
        /*0098*/ 	.word	0x000008e0


	//   ....[4]....
        /*009c*/ 	.word	0x00000990


	//----- nvinfo : EIATTR_CBANK_PARAM_SIZE
	.align		4
.L_23:
        /*00a0*/ 	.byte	0x03, 0x19
        /*00a2*/ 	.short	0x0028


	//----- nvinfo : EIATTR_PARAM_CBANK
	.align		4
        /*00a4*/ 	.byte	0x04, 0x0a
        /*00a6*/ 	.short	(.L_25 - .L_24)
	.align		4
.L_24:
        /*00a8*/ 	.word	index@(.nv.constant0._Z4gemmPdS_S_iiii)
        /*00ac*/ 	.short	0x0380
        /*00ae*/ 	.short	0x0028


	//----- nvinfo : EIATTR_SW_WAR
	.align		4
.L_25:
        /*00b0*/ 	.byte	0x04, 0x36
        /*00b2*/ 	.short	(.L_27 - .L_26)
.L_26:
        /*00b4*/ 	.word	0x00000008
.L_27:


//--------------------- .nv.callgraph             --------------------------
	.section	.nv.callgraph,"",@"SHT_CUDA_CALLGRAPH"
	.align	4
	.sectionentsize	8
	.align		4
        /*0000*/ 	.word	0x00000000
	.align		4
        /*0004*/ 	.word	0xffffffff
	.align		4
        /*0008*/ 	.word	0x00000000
	.align		4
        /*000c*/ 	.word	0xfffffffe
	.align		4
        /*0010*/ 	.word	0x00000000
	.align		4
        /*0014*/ 	.word	0xfffffffd
	.align		4
        /*0018*/ 	.word	0x00000000
	.align		4
        /*001c*/ 	.word	0xfffffffc


//--------------------- .text._Z4gemmPdS_S_iiii   --------------------------
	.section	.text._Z4gemmPdS_S_iiii,"ax",@progbits
	.align	128
        .global         _Z4gemmPdS_S_iiii
        .type           _Z4gemmPdS_S_iiii,@function
        .size           _Z4gemmPdS_S_iiii,(.L_x_5 - _Z4gemmPdS_S_iiii)
        .other          _Z4gemmPdS_S_iiii,@"STO_CUDA_ENTRY STV_DEFAULT"
_Z4gemmPdS_S_iiii:
.text._Z4gemmPdS_S_iiii:
[----:B------:R-:W-:Y:S01]  /*0000*/  LDC R1, c[0x0][0x37c] ;  /* 0x0000df00ff017b82 */ /* 0x000fe20000000800 */
[----:B------:R-:W0:Y:S01]  /*0010*/  S2R R6, SR_TID.Y ;  /* 0x0000000000067919 */ /* 0x000e220000002200 */
[----:B------:R-:W1:Y:S06]  /*0020*/  LDCU UR4, c[0x0][0x360] ;  /* 0x00006c00ff0477ac */ /* 0x000e6c0008000800 */
[----:B------:R-:W2:Y:S01]  /*0030*/  LDC.64 R2, c[0x0][0x398] ;  /* 0x0000e600ff027b82 */ /* 0x000ea20000000a00 */
[----:B------:R-:W0:Y:S01]  /*0040*/  S2R R5, SR_CTAID.Y ;  /* 0x0000000000057919 */ /* 0x000e220000002600 */
[----:B------:R-:W0:Y:S01]  /*0050*/  LDCU UR5, c[0x0][0x364] ;  /* 0x00006c80ff0577ac */ /* 0x000e220008000800 */
[----:B------:R-:W1:Y:S05]  /*0060*/  S2R R9, SR_TID.X ;  /* 0x0000000000097919 */ /* 0x000e6a0000002100 */
[----:B------:R-:W3:Y:S01]  /*0070*/  LDC R0, c[0x0][0x3a4] ;  /* 0x0000e900ff007b82 */ /* 0x000ee20000000800 */
[----:B------:R-:W1:Y:S01]  /*0080*/  S2R R4, SR_CTAID.X ;  /* 0x0000000000047919 */ /* 0x000e620000002500 */
[----:B0-----:R-:W-:-:S05]  /*0090*/  IMAD R6, R5, UR5, R6 ;  /* 0x0000000505067c24 */ /* 0x001fca000f8e0206 */
[----:B--2---:R-:W-:Y:S01]  /*00a0*/  ISETP.GE.AND P0, PT, R6, R2, PT ;  /* 0x000000020600720c */ /* 0x004fe20003f06270 */
[----:B-1----:R-:W-:-:S05]  /*00b0*/  IMAD R9, R4, UR4, R9 ;  /* 0x0000000404097c24 */ /* 0x002fca000f8e0209 */
[----:B---3--:R-:W-:-:S04]  /*00c0*/  ISETP.GE.OR P0, PT, R9, R0, P0 ;  /* 0x000000000900720c */ /* 0x008fc80000706670 */
[----:B------:R-:W-:-:S13]  /*00d0*/  ISETP.LT.OR P0, PT, R3, 0x1, P0 ;  /* 0x000000010300780c */ /* 0x000fda0000701670 */
[----:B------:R-:W-:Y:S05]  /*00e0*/  @P0 EXIT ;  /* 0x000000000000094d */ /* 0x000fea0003800000 */
[----:B------:R-:W0:Y:S01]  /*00f0*/  LDC.64 R4, c[0x0][0x390] ;  /* 0x0000e400ff047b82 */ /* 0x000e220000000a00 */
[----:B------:R-:W1:Y:S01]  /*0100*/  LDCU.64 UR4, c[0x0][0x358] ;  /* 0x00006b00ff0477ac */ /* 0x000e620008000a00 */
[C---:B------:R-:W-:Y:S01]  /*0110*/  ISETP.GE.U32.AND P1, PT, R3.reuse, 0x8, PT ;  /* 0x000000080300780c */ /* 0x040fe20003f26070 */
[C---:B------:R-:W-:Y:S01]  /*0120*/  IMAD R7, R6.reuse, R0, R9 ;  /* 0x0000000006077224 */ /* 0x040fe200078e0209 */
[----:B------:R-:W-:Y:S01]  /*0130*/  LOP3.LUT R10, R3, 0x7, RZ, 0xc0, !PT ;  /* 0x00000007030a7812 */ /* 0x000fe200078ec0ff */
[----:B------:R-:W-:Y:S02]  /*0140*/  HFMA2 R11, -RZ, RZ, 0, 0 ;  /* 0x00000000ff0b7431 */ /* 0x000fe400000001ff */
[----:B------:R-:W-:Y:S01]  /*0150*/  IMAD R2, R6, R3, RZ ;  /* 0x0000000306027224 */ /* 0x000fe200078e02ff */
[----:B------:R-:W-:Y:S01]  /*0160*/  ISETP.NE.AND P0, PT, R10, RZ, PT ;  /* 0x000000ff0a00720c */ /* 0x000fe20003f05270 */
[----:B0-----:R-:W-:-:S05]  /*0170*/  IMAD.WIDE R4, R7, 0x8, R4 ;  /* 0x0000000807047825 */ /* 0x001fca00078e0204 */
[----:B-1----:R0:W5:Y:S01]  /*0180*/  LDG.E.64 R14, desc[UR4][R4.64] ;  /* 0x00000004040e7981 */ /* 0x002162000c1e1b00 */
[----:B------:R-:W-:Y:S06]  /*0190*/  @!P1 BRA `(.L_x_0) ;  /* 0x0000000000d89947 */ /* 0x000fec0003800000 */
[----:B------:R-:W1:Y:S01]  /*01a0*/  LDC.64 R6, c[0x0][0x380] ;  /* 0x0000e000ff067b82 */ /* 0x000e620000000a00 */
[----:B------:R-:W-:Y:S02]  /*01b0*/  LOP3.LUT R11, R3, 0x7ffffff8, RZ, 0xc0, !PT ;  /* 0x7ffffff8030b7812 */ /* 0x000fe400078ec0ff */
[----:B------:R-:W-:-:S03]  /*01c0*/  MOV R13, R9 ;  /* 0x00000009000d7202 */ /* 0x000fc60000000f00 */
[----:B------:R-:W-:Y:S02]  /*01d0*/  IMAD.MOV R8, RZ, RZ, -R11 ;  /* 0x000000ffff087224 */ /* 0x000fe400078e0a0b */
[----:B-1----:R-:W-:-:S03]  /*01e0*/  IMAD.WIDE.U32 R6, R2, 0x8, R6 ;  /* 0x0000000802067825 */ /* 0x002fc600078e0006 */
[----:B------:R-:W-:-:S04]  /*01f0*/  IADD3 R6, P1, PT, R6, 0x20, RZ ;  /* 0x0000002006067810 */ /* 0x000fc80007f3e0ff */
[----:B------:R-:W-:-:S09]  /*0200*/  IADD3.X R7, PT, PT, RZ, R7, RZ, P1, !PT ;  /* 0x00000007ff077210 */ /* 0x000fd20000ffe4ff */
.L_x_1:
[----:B------:R-:W1:Y:S01]  /*0210*/  LDC.64 R16, c[0x0][0x388] ;  /* 0x0000e200ff107b82 */ /* 0x000e620000000a00 */
[----:B--2---:R-:W2:Y:S01]  /*0220*/  LDG.E.64 R18, desc[UR4][R6.64+-0x20] ;  /* 0xffffe00406127981 */ /* 0x004ea2000c1e1b00 */
[----:B-1----:R-:W-:-:S05]  /*0230*/  IMAD.WIDE R16, R13, 0x8, R16 ;  /* 0x000000080d107825 */ /* 0x002fca00078e0210 */
[----:B------:R-:W2:Y:S02]  /*0240*/  LDG.E.64 R20, desc[UR4][R16.64] ;  /* 0x0000000410147981 */ /* 0x000ea4000c1e1b00 */
[----:B--2--5:R-:W-:Y:S01]  /*0250*/  DFMA R18, R18, R20, R14 ;  /* 0x000000141212722b */ /* 0x024fe2000000000e */
[----:B------:R-:W-:-:S06]  /*0260*/  IMAD.WIDE R14, R0, 0x8, R16 ;  /* 0x00000008000e7825 */ /* 0x000fcc00078e0210 */
[----:B------:R1:W-:Y:S04]  /*0270*/  STG.E.64 desc[UR4][R4.64], R18 ;  /* 0x0000001204007986 */ /* 0x0003e8000c101b04 */
[----:B------:R-:W2:Y:S04]  /*0280*/  LDG.E.64 R22, desc[UR4][R6.64+-0x18] ;  /* 0xffffe80406167981 */ /* 0x000ea8000c1e1b00 */
[----:B------:R-:W2:Y:S02]  /*0290*/  LDG.E.64 R20, desc[UR4][R14.64] ;  /* 0x000000040e147981 */ /* 0x000ea4000c1e1b00 */
[----:B--2---:R-:W-:Y:S01]  /*02a0*/  DFMA R22, R22, R20, R18 ;  /* 0x000000141616722b */ /* 0x004fe20000000012 */
[----:B------:R-:W-:-:S06]  /*02b0*/  IMAD.WIDE R20, R0, 0x8, R14 ;  /* 0x0000000800147825 */ /* 0x000fcc00078e020e */
[----:B------:R2:W-:Y:S04]  /*02c0*/  STG.E.64 desc[UR4][R4.64], R22 ;  /* 0x0000001604007986 */ /* 0x0005e8000c101b04 */
[----:B------:R-:W3:Y:S04]  /*02d0*/  LDG.E.64 R24, desc[UR4][R6.64+-0x10] ;  /* 0xfffff00406187981 */ /* 0x000ee8000c1e1b00 */
[----:B------:R-:W3:Y:S01]  /*02e0*/  LDG.E.64 R26, desc[UR4][R20.64] ;  /* 0x00000004141a7981 */ /* 0x000ee2000c1e1b00 */
[----:B------:R-:W-:Y:S01]  /*02f0*/  IMAD.WIDE R16, R0, 0x8, R20 ;  /* 0x0000000800107825 */ /* 0x000fe200078e0214 */
[----:B---3--:R-:W-:-:S07]  /*0300*/  DFMA R24, R24, R26, R22 ;  /* 0x0000001a1818722b */ /* 0x008fce0000000016 */
[----:B------:R3:W-:Y:S04]  /*0310*/  STG.E.64 desc[UR4][R4.64], R24 ;  /* 0x0000001804007986 */ /* 0x0007e8000c101b04 */
[----:B-1----:R-:W4:Y:S04]  /*0320*/  LDG.E.64 R18, desc[UR4][R6.64+-0x8] ;  /* 0xfffff80406127981 */ /* 0x002f28000c1e1b00 */
[----:B------:R-:W4:Y:S01]  /*0330*/  LDG.E.64 R26, desc[UR4][R16.64] ;  /* 0x00000004101a7981 */ /* 0x000f22000c1e1b00 */
[----:B------:R-:W-:Y:S01]  /*0340*/  IMAD.WIDE R14, R0, 0x8, R16 ;  /* 0x00000008000e7825 */ /* 0x000fe200078e0210 */
[----:B----4-:R-:W-:-:S07]  /*0350*/  DFMA R18, R18, R26, R24 ;  /* 0x0000001a1212722b */ /* 0x010fce0000000018 */
[----:B------:R1:W-:Y:S04]  /*0360*/  STG.E.64 desc[UR4][R4.64], R18 ;  /* 0x0000001204007986 */ /* 0x0003e8000c101b04 */
[----:B--2---:R-:W2:Y:S04]  /*0370*/  LDG.E.64 R22, desc[UR4][R6.64] ;  /* 0x0000000406167981 */ /* 0x004ea8000c1e1b00 */
[----:B------:R-:W2:Y:S01]  /*0380*/  LDG.E.64 R26, desc[UR4][R14.64] ;  /* 0x000000040e1a7981 */ /* 0x000ea2000c1e1b00 */
[----:B------:R-:W-:Y:S01]  /*0390*/  IMAD.WIDE R20, R0, 0x8, R14 ;  /* 0x0000000800147825 */ /* 0x000fe200078e020e */
[----:B--2---:R-:W-:-:S07]  /*03a0*/  DFMA R22, R22, R26, R18 ;  /* 0x0000001a1616722b */ /* 0x004fce0000000012 */
[----:B------:R2:W-:Y:S04]  /*03b0*/  STG.E.64 desc[UR4][R4.64], R22 ;  /* 0x0000001604007986 */ /* 0x0005e8000c101b04 */
[----:B---3--:R-:W3:Y:S04]  /*03c0*/  LDG.E.64 R24, desc[UR4][R6.64+0x8] ;  /* 0x0000080406187981 */ /* 0x008ee8000c1e1b00 */
[----:B------:R-:W3:Y:S01]  /*03d0*/  LDG.E.64 R26, desc[UR4][R20.64] ;  /* 0x00000004141a7981 */ /* 0x000ee2000c1e1b00 */
[----:B------:R-:W-:Y:S01]  /*03e0*/  IMAD.WIDE R16, R0, 0x8, R20 ;  /* 0x0000000800107825 */ /* 0x000fe200078e0214 */
[----:B---3--:R-:W-:-:S07]  /*03f0*/  DFMA R24, R24, R26, R22 ;  /* 0x0000001a1818722b */ /* 0x008fce0000000016 */
[----:B------:R2:W-:Y:S04]  /*0400*/  STG.E.64 desc[UR4][R4.64], R24 ;  /* 0x0000001804007986 */ /* 0x0005e8000c101b04 */
[----:B-1----:R-:W3:Y:S04]  /*0410*/  LDG.E.64 R18, desc[UR4][R6.64+0x10] ;  /* 0x0000100406127981 */ /* 0x002ee8000c1e1b00 */
[----:B------:R-:W3:Y:S01]  /*0420*/  LDG.E.64 R26, desc[UR4][R16.64] ;  /* 0x00000004101a7981 */ /* 0x000ee2000c1e1b00 */
[----:B------:R-:W-:Y:S01]  /*0430*/  IADD3 R8, PT, PT, R8, 0x8, RZ ;  /* 0x0000000808087810 */ /* 0x000fe20007ffe0ff */
[----:B---3--:R-:W-:Y:S01]  /*0440*/  DFMA R18, R18, R26, R24 ;  /* 0x0000001a1212722b */ /* 0x008fe20000000018 */
[----:B------:R-:W-:-:S06]  /*0450*/  IMAD.WIDE R26, R0, 0x8, R16 ;  /* 0x00000008001a7825 */ /* 0x000fcc00078e0210 */
[----:B------:R2:W-:Y:S04]  /*0460*/  STG.E.64 desc[UR4][R4.64], R18 ;  /* 0x0000001204007986 */ /* 0x0005e8000c101b04 */
[----:B------:R-:W3:Y:S04]  /*0470*/  LDG.E.64 R26, desc[UR4][R26.64] ;  /* 0x000000041a1a7981 */ /* 0x000ee8000c1e1b00 */
[----:B------:R1:W3:Y:S01]  /*0480*/  LDG.E.64 R14, desc[UR4][R6.64+0x18] ;  /* 0x00001804060e7981 */ /* 0x0002e2000c1e1b00 */
[----:B------:R-:W-:Y:S02]  /*0490*/  ISETP.NE.AND P1, PT, R8, RZ, PT ;  /* 0x000000ff0800720c */ /* 0x000fe40003f25270 */
[----:B------:R-:W-:-:S02]  /*04a0*/  LEA R13, R0, R13, 0x3 ;  /* 0x0000000d000d7211 */ /* 0x000fc400078e18ff */
[----:B-1----:R-:W-:-:S05]  /*04b0*/  IADD3 R6, P2, PT, R6, 0x40, RZ ;  /* 0x0000004006067810 */ /* 0x002fca0007f5e0ff */
[----:B------:R-:W-:Y:S01]  /*04c0*/  IMAD.X R7, RZ, RZ, R7, P2 ;  /* 0x000000ffff077224 */ /* 0x000fe200010e0607 */
[----:B---3--:R-:W-:-:S07]  /*04d0*/  DFMA R14, R14, R26, R18 ;  /* 0x0000001a0e0e722b */ /* 0x008fce0000000012 */
[----:B------:R2:W-:Y:S01]  /*04e0*/  STG.E.64 desc[UR4][R4.64], R14 ;  /* 0x0000000e04007986 */ /* 0x0005e2000c101b04 */
[----:B------:R-:W-:Y:S05]  /*04f0*/  @P1 BRA `(.L_x_1) ;  /* 0xfffffffc00441947 */ /* 0x000fea000383ffff */
.L_x_0:
[----:B------:R-:W-:Y:S05]  /*0500*/  @!P0 EXIT ;  /* 0x000000000000894d */ /* 0x000fea0003800000 */
[----:B------:R-:W-:Y:S02]  /*0510*/  ISETP.GE.U32.AND P1, PT, R10, 0x4, PT ;  /* 0x000000040a00780c */ /* 0x000fe40003f26070 */
[----:B------:R-:W-:-:S04]  /*0520*/  LOP3.LUT R8, R3, 0x3, RZ, 0xc0, !PT ;  /* 0x0000000303087812 */ /* 0x000fc800078ec0ff */
[----:B------:R-:W-:-:S07]  /*0530*/  ISETP.NE.AND P0, PT, R8, RZ, PT ;  /* 0x000000ff0800720c */ /* 0x000fce0003f05270 */
[----:B------:R-:W-:Y:S06]  /*0540*/  @!P1 BRA `(.L_x_2) ;  /* 0x00000000007c9947 */ /* 0x000fec0003800000 */
[----:B------:R-:W1:Y:S01]  /*0550*/  LDC.64 R16, c[0x0][0x380] ;  /* 0x0000e000ff107b82 */ /* 0x000e620000000a00 */
[----:B------:R-:W-:Y:S01]  /*0560*/  IADD3 R7, PT, PT, R2, R11, RZ ;  /* 0x0000000b02077210 */ /* 0x000fe20007ffe0ff */
[----:B--2---:R-:W-:Y:S01]  /*0570*/  IMAD R19, R11, R0, R9 ;  /* 0x000000000b137224 */ /* 0x004fe200078e0209 */
[----:B------:R-:W2:Y:S05]  /*0580*/  LDCU.64 UR6, c[0x0][0x380] ;  /* 0x00007000ff0677ac */ /* 0x000eaa0008000a00 */
[----:B------:R-:W3:Y:S01]  /*0590*/  LDC.64 R12, c[0x0][0x388] ;  /* 0x0000e200ff0c7b82 */ /* 0x000ee20000000a00 */
[----:B-1----:R-:W-:-:S06]  /*05a0*/  IMAD.WIDE.U32 R16, R7, 0x8, R16 ;  /* 0x0000000807107825 */ /* 0x002fcc00078e0010 */
[----:B------:R-:W4:Y:S01]  /*05b0*/  LDG.E.64 R16, desc[UR4][R16.64] ;  /* 0x0000000410107981 */ /* 0x000f22000c1e1b00 */
[----:B---3--:R-:W-:-:S05]  /*05c0*/  IMAD.WIDE R12, R19, 0x8, R12 ;  /* 0x00000008130c7825 */ /* 0x008fca00078e020c */
[----:B------:R-:W4:Y:S01]  /*05d0*/  LDG.E.64 R18, desc[UR4][R12.64] ;  /* 0x000000040c127981 */ /* 0x000f22000c1e1b00 */
[----:B------:R-:W-:-:S05]  /*05e0*/  IADD3 R7, P1, PT, R2, R11, RZ ;  /* 0x0000000b02077210 */ /* 0x000fca0007f3e0ff */
[----:B------:R-:W-:Y:S01]  /*05f0*/  IMAD.X R10, RZ, RZ, RZ, P1 ;  /* 0x000000ffff0a7224 */ /* 0x000fe200008e06ff */
[----:B--2---:R-:W-:-:S04]  /*0600*/  LEA R6, P1, R7, UR6, 0x3 ;  /* 0x0000000607067c11 */ /* 0x004fc8000f8218ff */
[----:B------:R-:W-:Y:S01]  /*0610*/  LEA.HI.X R7, R7, UR7, R10, 0x3, P1 ;  /* 0x0000000707077c11 */ /* 0x000fe200088f1c0a */
[----:B----45:R-:W-:Y:S01]  /*0620*/  DFMA R14, R16, R18, R14 ;  /* 0x00000012100e722b */ /* 0x030fe2000000000e */
[----:B------:R-:W-:-:S06]  /*0630*/  IMAD.WIDE R18, R0, 0x8, R12 ;  /* 0x0000000800127825 */ /* 0x000fcc00078e020c */
[----:B------:R1:W-:Y:S04]  /*0640*/  STG.E.64 desc[UR4][R4.64], R14 ;  /* 0x0000000e04007986 */ /* 0x0003e8000c101b04 */
[----:B------:R-:W2:Y:S04]  /*0650*/  LDG.E.64 R20, desc[UR4][R18.64] ;  /* 0x0000000412147981 */ /* 0x000ea8000c1e1b00 */
[----:B------:R-:W2:Y:S02]  /*0660*/  LDG.E.64 R16, desc[UR4][R6.64+0x8] ;  /* 0x0000080406107981 */ /* 0x000ea4000c1e1b00 */
[----:B--2---:R-:W-:Y:S01]  /*0670*/  DFMA R16, R16, R20, R14 ;  /* 0x000000141010722b */ /* 0x004fe2000000000e */
[----:B------:R-:W-:-:S06]  /*0680*/  IMAD.WIDE R20, R0, 0x8, R18 ;  /* 0x0000000800147825 */ /* 0x000fcc00078e0212 */
[----:B------:R3:W-:Y:S04]  /*0690*/  STG.E.64 desc[UR4][R4.64], R16 ;  /* 0x0000001004007986 */ /* 0x0007e8000c101b04 */
[----:B------:R-:W2:Y:S04]  /*06a0*/  LDG.E.64 R12, desc[UR4][R6.64+0x10] ;  /* 0x00001004060c7981 */ /* 0x000ea8000c1e1b00 */
[----:B------:R-:W2:Y:S02]  /*06b0*/  LDG.E.64 R22, desc[UR4][R20.64] ;  /* 0x0000000414167981 */ /* 0x000ea4000c1e1b00 */
[----:B--2---:R-:W-:Y:S01]  /*06c0*/  DFMA R12, R12, R22, R16 ;  /* 0x000000160c0c722b */ /* 0x004fe20000000010 */
[----:B------:R-:W-:-:S06]  /*06d0*/  IMAD.WIDE R22, R0, 0x8, R20 ;  /* 0x0000000800167825 */ /* 0x000fcc00078e0214 */
[----:B------:R3:W-:Y:S04]  /*06e0*/  STG.E.64 desc[UR4][R4.64], R12 ;  /* 0x0000000c04007986 */ /* 0x0007e8000c101b04 */
[----:B-1----:R-:W2:Y:S04]  /*06f0*/  LDG.E.64 R14, desc[UR4][R6.64+0x18] ;  /* 0x00001804060e7981 */ /* 0x002ea8000c1e1b00 */
[----:B------:R-:W2:Y:S01]  /*0700*/  LDG.E.64 R22, desc[UR4][R22.64] ;  /* 0x0000000416167981 */ /* 0x000ea2000c1e1b00 */
[----:B------:R-:W-:Y:S01]  /*0710*/  IADD3 R11, PT, PT, R11, 0x4, RZ ;  /* 0x000000040b0b7810 */ /* 0x000fe20007ffe0ff */
[----:B--2---:R-:W-:-:S07]  /*0720*/  DFMA R14, R14, R22, R12 ;  /* 0x000000160e0e722b */ /* 0x004fce000000000c */
[----:B------:R3:W-:Y:S04]  /*0730*/  STG.E.64 desc[UR4][R4.64], R14 ;  /* 0x0000000e04007986 */ /* 0x0007e8000c101b04 */
.L_x_2:
[----:B------:R-:W-:Y:S05]  /*0740*/  @!P0 EXIT ;  /* 0x000000000000894d */ /* 0x000fea0003800000 */
[----:B------:R-:W-:Y:S02]  /*0750*/  ISETP.NE.AND P1, PT, R8, 0x1, PT ;  /* 0x000000010800780c */ /* 0x000fe40003f25270 */
[----:B------:R-:W-:-:S04]  /*0760*/  LOP3.LUT R3, R3, 0x1, RZ, 0xc0, !PT ;  /* 0x0000000103037812 */ /* 0x000fc800078ec0ff */
[----:B------:R-:W-:-:S07]  /*0770*/  ISETP.NE.U32.AND P0, PT, R3, 0x1, PT ;  /* 0x000000010300780c */ /* 0x000fce0003f05070 */
[----:B------:R-:W-:Y:S06]  /*0780*/  @!P1 BRA `(.L_x_3) ;  /* 0x0000000000549947 */ /* 0x000fec0003800000 */
[----:B------:R-:W1:Y:S01]  /*0790*/  LDC.64 R6, c[0x0][0x380] ;  /* 0x0000e000ff067b82 */ /* 0x000e620000000a00 */
[----:B--2---:R-:W-:Y:S01]  /*07a0*/  IADD3 R19, PT, PT, R2, R11, RZ ;  /* 0x0000000b02137210 */ /* 0x004fe20007ffe0ff */
[----:B------:R-:W-:Y:S01]  /*07b0*/  IMAD R21, R11, R0, R9 ;  /* 0x000000000b157224 */ /* 0x000fe200078e0209 */
[----:B------:R-:W2:Y:S05]  /*07c0*/  LDCU.64 UR6, c[0x0][0x380] ;  /* 0x00007000ff0677ac */ /* 0x000eaa0008000a00 */
[----:B---3--:R-:W3:Y:S01]  /*07d0*/  LDC.64 R12, c[0x0][0x388] ;  /* 0x0000e200ff0c7b82 */ /* 0x008ee20000000a00 */
[----:B-1----:R-:W-:-:S04]  /*07e0*/  IMAD.WIDE.U32 R18, R19, 0x8, R6 ;  /* 0x0000000813127825 */ /* 0x002fc800078e0006 */
[----:B---3--:R-:W-:Y:S02]  /*07f0*/  IMAD.WIDE R20, R21, 0x8, R12 ;  /* 0x0000000815147825 */ /* 0x008fe400078e020c */
[----:B------:R-:W3:Y:S04]  /*0800*/  LDG.E.64 R12, desc[UR4][R18.64] ;  /* 0x00000004120c7981 */ /* 0x000ee8000c1e1b00 */
[----:B------:R-:W3:Y:S01]  /*0810*/  LDG.E.64 R16, desc[UR4][R20.64] ;  /* 0x0000000414107981 */ /* 0x000ee2000c1e1b00 */
[----:B------:R-:W-:-:S05]  /*0820*/  IADD3 R3, P1, PT, R2, R11, RZ ;  /* 0x0000000b02037210 */ /* 0x000fca0007f3e0ff */
[----:B------:R-:W-:Y:S01]  /*0830*/  IMAD.X R8, RZ, RZ, RZ, P1 ;  /* 0x000000ffff087224 */ /* 0x000fe200008e06ff */
[----:B--2---:R-:W-:-:S04]  /*0840*/  LEA R6, P1, R3, UR6, 0x3 ;  /* 0x0000000603067c11 */ /* 0x004fc8000f8218ff */
[----:B------:R-:W-:Y:S01]  /*0850*/  LEA.HI.X R7, R3, UR7, R8, 0x3, P1 ;  /* 0x0000000703077c11 */ /* 0x000fe200088f1c08 */
[----:B---3-5:R-:W-:Y:S01]  /*0860*/  DFMA R12, R12, R16, R14 ;  /* 0x000000100c0c722b */ /* 0x028fe2000000000e */
[----:B------:R-:W-:-:S06]  /*0870*/  IMAD.WIDE R16, R0, 0x8, R20 ;  /* 0x0000000800107825 */ /* 0x000fcc00078e0214 */
[----:B------:R1:W-:Y:S04]  /*0880*/  STG.E.64 desc[UR4][R4.64], R12 ;  /* 0x0000000c04007986 */ /* 0x0003e8000c101b04 */
[----:B------:R-:W2:Y:S04]  /*0890*/  LDG.E.64 R14, desc[UR4][R16.64] ;  /* 0x00000004100e7981 */ /* 0x000ea8000c1e1b00 */
[----:B------:R-:W2:Y:S01]  /*08a0*/  LDG.E.64 R6, desc[UR4][R6.64+0x8] ;  /* 0x0000080406067981 */ /* 0x000ea2000c1e1b00 */
[----:B------:R-:W-:Y:S01]  /*08b0*/  IADD3 R11, PT, PT, R11, 0x2, RZ ;  /* 0x000000020b0b7810 */ /* 0x000fe20007ffe0ff */
[----:B--2---:R-:W-:-:S07]  /*08c0*/  DFMA R14, R6, R14, R12 ;  /* 0x0000000e060e722b */ /* 0x004fce000000000c */
[----:B------:R1:W-:Y:S04]  /*08d0*/  STG.E.64 desc[UR4][R4.64], R14 ;  /* 0x0000000e04007986 */ /* 0x0003e8000c101b04 */
.L_x_3:
[----:B------:R-:W-:Y:S05]  /*08e0*/  @P0 EXIT ;  /* 0x000000000000094d */ /* 0x000fea0003800000 */
[----:B------:R-:W4:Y:S01]  /*08f0*/  LDC.64 R6, c[0x0][0x380] ;  /* 0x0000e000ff067b82 */ /* 0x000f220000000a00 */
[----:B------:R-:W-:Y:S01]  /*0900*/  IADD3 R3, PT, PT, R2, R11, RZ ;  /* 0x0000000b02037210 */ /* 0x000fe20007ffe0ff */
[----:B------:R-:W-:-:S06]  /*0910*/  IMAD R9, R11, R0, R9 ;  /* 0x000000000b097224 */ /* 0x000fcc00078e0209 */
[----:B-1-3--:R-:W1:Y:S01]  /*0920*/  LDC.64 R12, c[0x0][0x388] ;  /* 0x0000e200ff0c7b82 */ /* 0x00ae620000000a00 */
[----:B----4-:R-:W-:-:S06]  /*0930*/  IMAD.WIDE.U32 R2, R3, 0x8, R6 ;  /* 0x0000000803027825 */ /* 0x010fcc00078e0006 */
[----:B------:R-:W2:Y:S01]  /*0940*/  LDG.E.64 R2, desc[UR4][R2.64] ;  /* 0x0000000402027981 */ /* 0x000ea2000c1e1b00 */
[----:B-1----:R-:W-:-:S06]  /*0950*/  IMAD.WIDE R6, R9, 0x8, R12 ;  /* 0x0000000809067825 */ /* 0x002fcc00078e020c */
[----:B------:R-:W2:Y:S02]  /*0960*/  LDG.E.64 R6, desc[UR4][R6.64] ;  /* 0x0000000406067981 */ /* 0x000ea4000c1e1b00 */
[----:B--2--5:R-:W-:-:S07]  /*0970*/  DFMA R14, R2, R6, R14 ;  /* 0x00000006020e722b */ /* 0x024fce000000000e */
[----:B------:R-:W-:Y:S01]  /*0980*/  STG.E.64 desc[UR4][R4.64], R14 ;  /* 0x0000000e04007986 */ /* 0x000fe2000c101b04 */
[----:B------:R-:W-:Y:S05]  /*0990*/  EXIT ;  /* 0x000000000000794d */ /* 0x000fea0003800000 */
.L_x_4:
[----:B------:R-:W-:-:S00]  /*09a0*/  BRA `(.L_x_4) ;  /* 0xfffffffc00fc7947 */ /* 0x000fc0000383ffff */
[----:B------:R-:W-:-:S00]  /*09b0*/  NOP ;  /* 0x0000000000007918 */ /* 0x000fc00000000000 */
        /* <DEDUP_REMOVED lines=12> */
.L_x_5:


//--------------------- .nv.shared.reserved.0     --------------------------
	.section	.nv.shared.reserved.0,"aw",@nobits
	.weak		__nv_reservedSMEM_offset_0_alias
	.size		__nv_reservedSMEM_offset_0_alias, 0, 64
	.other		__nv_reservedSMEM_offset_0_alias,@"STO_CUDA_RESERVED_SHARED STV_DEFAULT"
__nv_reservedSMEM_offset_0_alias:
	.zero		0
	.zero		64


//--------------------- .nv.constant0._Z4gemmPdS_S_iiii --------------------------
	.section	.nv.constant0._Z4gemmPdS_S_iiii,"a",@progbits
	.sectionflags	@""
	.align	4
.nv.constant0._Z4gemmPdS_S_iiii:
	.zero		936


//--------------------- SYMBOLS --------------------------

	.type		.nv.reservedSmem.offset0,@object
	.size		.nv.reservedSmem.offset0,0x4
